//
// Generated by NVIDIA NVVM Compiler
//
// Compiler Build ID: CL-36424714
// Cuda compilation tools, release 13.0, V13.0.88
// Based on NVVM 20.0.0
//

.version 9.0
.target sm_100
.address_size 64

	// .globl	_Z16atomicAddReducedPKdPdi
// _ZZ16atomicAddReducedPKdPdiE1S has been demoted

.visible .entry _Z16atomicAddReducedPKdPdi(
	.param .u64 .ptr .align 1 _Z16atomicAddReducedPKdPdi_param_0,
	.param .u64 .ptr .align 1 _Z16atomicAddReducedPKdPdi_param_1,
	.param .u32 _Z16atomicAddReducedPKdPdi_param_2
)
{
	.reg .pred 	%p<18>;
	.reg .b32 	%r<37>;
	.reg .b64 	%rd<9>;
	.reg .b64 	%fd<28>;
	// demoted variable
	.shared .align 8 .b8 _ZZ16atomicAddReducedPKdPdiE1S[2048];
	ld.param.u64 	%rd3, [_Z16atomicAddReducedPKdPdi_param_0];
	ld.param.u64 	%rd2, [_Z16atomicAddReducedPKdPdi_param_1];
	ld.param.u32 	%r8, [_Z16atomicAddReducedPKdPdi_param_2];
	cvta.to.global.u64 	%rd1, %rd3;
	mov.u32 	%r36, %ntid.x;
	mov.u32 	%r9, %ctaid.x;
	mul.lo.s32 	%r10, %r9, %r36;
	shl.b32 	%r11, %r10, 1;
	mov.u32 	%r2, %tid.x;
	add.s32 	%r3, %r11, %r2;
	setp.ge.s32 	%p1, %r3, %r8;
	mov.f64 	%fd27, 0d0000000000000000;
	@%p1 bra 	$L__BB0_2;
	mul.wide.s32 	%rd4, %r3, 8;
	add.s64 	%rd5, %rd1, %rd4;
	ld.global.f64 	%fd6, [%rd5];
	add.f64 	%fd27, %fd6, 0d0000000000000000;
$L__BB0_2:
	add.s32 	%r4, %r3, %r36;
	setp.ge.u32 	%p2, %r4, %r8;
	@%p2 bra 	$L__BB0_4;
	mul.wide.u32 	%rd6, %r4, 8;
	add.s64 	%rd7, %rd1, %rd6;
	ld.global.f64 	%fd7, [%rd7];
	add.f64 	%fd27, %fd27, %fd7;
$L__BB0_4:
	shl.b32 	%r12, %r2, 3;
	mov.u32 	%r13, _ZZ16atomicAddReducedPKdPdiE1S;
	add.s32 	%r5, %r13, %r12;
	st.shared.f64 	[%r5], %fd27;
	bar.sync 	0;
	setp.lt.u32 	%p3, %r36, 66;
	@%p3 bra 	$L__BB0_8;
$L__BB0_5:
	shr.u32 	%r7, %r36, 1;
	setp.ge.u32 	%p4, %r2, %r7;
	@%p4 bra 	$L__BB0_7;
	shl.b32 	%r14, %r7, 3;
	add.s32 	%r15, %r5, %r14;
	ld.shared.f64 	%fd8, [%r15];
	ld.shared.f64 	%fd9, [%r5];
	add.f64 	%fd10, %fd8, %fd9;
	st.shared.f64 	[%r5], %fd10;
$L__BB0_7:
	bar.sync 	0;
	setp.gt.u32 	%p5, %r36, 131;
	mov.u32 	%r36, %r7;
	@%p5 bra 	$L__BB0_5;
$L__BB0_8:
	setp.gt.u32 	%p6, %r2, 31;
	@%p6 bra 	$L__BB0_11;
	ld.shared.f64 	%fd21, [%r5];
	ld.shared.f64 	%fd22, [%r5+256];
	add.f64 	%fd11, %fd21, %fd22;
	// begin inline asm
	mov.b64 {%r16,%r17}, %fd11;
	// end inline asm
	shfl.sync.down.b32	%r19|%p7, %r17, 16, 31, -1;
	shfl.sync.down.b32	%r18|%p8, %r16, 16, 31, -1;
	// begin inline asm
	mov.b64 %fd12, {%r18,%r19};
	// end inline asm
	add.f64 	%fd13, %fd11, %fd12;
	// begin inline asm
	mov.b64 {%r20,%r21}, %fd13;
	// end inline asm
	shfl.sync.down.b32	%r23|%p9, %r21, 8, 31, -1;
	shfl.sync.down.b32	%r22|%p10, %r20, 8, 31, -1;
	// begin inline asm
	mov.b64 %fd14, {%r22,%r23};
	// end inline asm
	add.f64 	%fd15, %fd13, %fd14;
	// begin inline asm
	mov.b64 {%r24,%r25}, %fd15;
	// end inline asm
	shfl.sync.down.b32	%r27|%p11, %r25, 4, 31, -1;
	shfl.sync.down.b32	%r26|%p12, %r24, 4, 31, -1;
	// begin inline asm
	mov.b64 %fd16, {%r26,%r27};
	// end inline asm
	add.f64 	%fd17, %fd15, %fd16;
	// begin inline asm
	mov.b64 {%r28,%r29}, %fd17;
	// end inline asm
	shfl.sync.down.b32	%r31|%p13, %r29, 2, 31, -1;
	shfl.sync.down.b32	%r30|%p14, %r28, 2, 31, -1;
	// begin inline asm
	mov.b64 %fd18, {%r30,%r31};
	// end inline asm
	add.f64 	%fd19, %fd17, %fd18;
	// begin inline asm
	mov.b64 {%r32,%r33}, %fd19;
	// end inline asm
	shfl.sync.down.b32	%r35|%p15, %r33, 1, 31, -1;
	shfl.sync.down.b32	%r34|%p16, %r32, 1, 31, -1;
	// begin inline asm
	mov.b64 %fd20, {%r34,%r35};
	// end inline asm
	add.f64 	%fd23, %fd19, %fd20;
	st.shared.f64 	[%r5], %fd23;
	setp.ne.s32 	%p17, %r2, 0;
	@%p17 bra 	$L__BB0_11;
	ld.shared.f64 	%fd24, [_ZZ16atomicAddReducedPKdPdiE1S];
	cvta.to.global.u64 	%rd8, %rd2;
	atom.global.add.f64 	%fd25, [%rd8], %fd24;
$L__BB0_11:
	ret;

}


// ===== COMPILED SASS (sm_100) =====

	.target	sm_100

	.elftype	@"ET_EXEC"


//--------------------- .note.nv.tkinfo           --------------------------
	.section	.note.nv.tkinfo,"",@"SHT_NOTE"
	.sectionflags	@"SHF_NOTE_NV_TKINFO"
	.tkinfo
        /*0018*/ 	.word	0x00000002
        /*0030*/ 	.string	""
        /*0030*/ 	.string	"ptxas"
        /*0030*/ 	.string	"Cuda compilation tools, release 13.0, V13.0.88"
        /*0030*/ 	.string	"Build cuda_13.0.r13.0/compiler.36424714_0"
        /*0030*/ 	.string	"-arch sm_100 -m 64 "



//--------------------- .note.nv.cuinfo           --------------------------
	.section	.note.nv.cuinfo,"",@"SHT_NOTE"
	.sectionflags	@"SHF_NOTE_NV_CUINFO"
        /*0018*/ 	.short	0x0002
        /*001a*/ 	.short	0x0064
        /*001c*/ 	.short	0x0082
	.zero		2


//--------------------- .nv.info                  --------------------------
	.section	.nv.info,"",@"SHT_CUDA_INFO"
	.align	4


	//----- nvinfo : EIATTR_REGCOUNT
	.align		4
        /*0000*/ 	.byte	0x04, 0x2f
        /*0002*/ 	.short	(.L_1 - .L_0)
	.align		4
.L_0:
        /*0004*/ 	.word	index@(_Z16atomicAddReducedPKdPdi)
        /*0008*/ 	.word	0x00000010


	//----- nvinfo : EIATTR_FRAME_SIZE
	.align		4
.L_1:
        /*000c*/ 	.byte	0x04, 0x11
        /*000e*/ 	.short	(.L_3 - .L_2)
	.align		4
.L_2:
        /*0010*/ 	.word	index@(_Z16atomicAddReducedPKdPdi)
        /*0014*/ 	.word	0x00000000


	//----- nvinfo : EIATTR_MIN_STACK_SIZE
	.align		4
.L_3:
        /*0018*/ 	.byte	0x04, 0x12
        /*001a*/ 	.short	(.L_5 - .L_4)
	.align		4
.L_4:
        /*001c*/ 	.word	index@(_Z16atomicAddReducedPKdPdi)
        /*0020*/ 	.word	0x00000000
.L_5:


//--------------------- .nv.compat                --------------------------
	.section	.nv.compat,"",@"SHT_CUDA_COMPAT_INFO"
	.align	4
        /*0000*/ 	.byte	0x02, 0x09, 0x00, 0x00, 0x02, 0x02, 0x01, 0x00, 0x02, 0x05, 0x05, 0x00, 0x03, 0x07, 0x01, 0x01
        /*0010*/ 	.byte	0x02, 0x03, 0x00, 0x00, 0x02, 0x06, 0x01, 0x00, 0x04, 0x0b, 0x08, 0x00, 0x01, 0x00, 0x00, 0x00
        /*0020*/ 	.byte	0x00, 0x00, 0x00, 0x00


//--------------------- .nv.info._Z16atomicAddReducedPKdPdi --------------------------
	.section	.nv.info._Z16atomicAddReducedPKdPdi,"",@"SHT_CUDA_INFO"
	.sectionflags	@""
	.align	4


	//----- nvinfo : EIATTR_CUDA_API_VERSION
	.align		4
        /*0000*/ 	.byte	0x04, 0x37
        /*0002*/ 	.short	(.L_7 - .L_6)
.L_6:
        /*0004*/ 	.word	0x00000082


	//----- nvinfo : EIATTR_KPARAM_INFO
	.align		4
.L_7:
        /*0008*/ 	.byte	0x04, 0x17
        /*000a*/ 	.short	(.L_9 - .L_8)
.L_8:
        /*000c*/ 	.word	0x00000000
        /*0010*/ 	.short	0x0002
        /*0012*/ 	.short	0x0010
        /*0014*/ 	.byte	0x00, 0xf0, 0x11, 0x00


	//----- nvinfo : EIATTR_KPARAM_INFO
	.align		4
.L_9:
        /*0018*/ 	.byte	0x04, 0x17
        /*001a*/ 	.short	(.L_11 - .L_10)
.L_10:
        /*001c*/ 	.word	0x00000000
        /*0020*/ 	.short	0x0001
        /*0022*/ 	.short	0x0008
        /*0024*/ 	.byte	0x00, 0xf5, 0x21, 0x00


	//----- nvinfo : EIATTR_KPARAM_INFO
	.align		4
.L_11:
        /*0028*/ 	.byte	0x04, 0x17
        /*002a*/ 	.short	(.L_13 - .L_12)
.L_12:
        /*002c*/ 	.word	0x00000000
        /*0030*/ 	.short	0x0000
        /*0032*/ 	.short	0x0000
        /*0034*/ 	.byte	0x00, 0xf5, 0x21, 0x00


	//----- nvinfo : EIATTR_SPARSE_MMA_MASK
	.align		4
.L_13:
        /*0038*/ 	.byte	0x03, 0x50
        /*003a*/ 	.short	0x0000


	//----- nvinfo : EIATTR_MAXREG_COUNT
	.align		4
        /*003c*/ 	.byte	0x03, 0x1b
        /*003e*/ 	.short	0x00ff


	//----- nvinfo : EIATTR_NUM_BARRIERS
	.align		4
        /*0040*/ 	.byte	0x02, 0x4c
        /*0042*/ 	.byte	0x01
	.zero		1


	//----- nvinfo : EIATTR_MERCURY_ISA_VERSION
	.align		4
        /*0044*/ 	.byte	0x03, 0x5f
        /*0046*/ 	.short	0x0101


	//----- nvinfo : EIATTR_COOP_GROUP_MASK_REGIDS
	.align		4
        /*0048*/ 	.byte	0x04, 0x29
        /*004a*/ 	.short	(.L_15 - .L_14)


	//   ....[0]....
.L_14:
        /*004c*/ 	.word	0xffffffff


	//   ....[1]....
        /*0050*/ 	.word	0xffffffff


	//   ....[2]....
        /*0054*/ 	.word	0xffffffff


	//   ....[3]....
        /*0058*/ 	.word	0xffffffff


	//   ....[4]....
        /*005c*/ 	.word	0xffffffff


	//   ....[5]....
        /*0060*/ 	.word	0xffffffff


	//   ....[6]....
        /*0064*/ 	.word	0xffffffff


	//   ....[7]....
        /*0068*/ 	.word	0xffffffff


	//   ....[8]....
        /*006c*/ 	.word	0xffffffff


	//   ....[9]....
        /*0070*/ 	.word	0xffffffff


	//----- nvinfo : EIATTR_COOP_GROUP_INSTR_OFFSETS
	.align		4
.L_15:
        /*0074*/ 	.byte	0x04, 0x28
        /*0076*/ 	.short	(.L_17 - .L_16)


	//   ....[0]....
.L_16:
        /*0078*/ 	.word	0x000002e0


	//   ....[1]....
        /*007c*/ 	.word	0x000002f0


	//   ....[2]....
        /*0080*/ 	.word	0x00000310


	//   ....[3]....
        /*0084*/ 	.word	0x00000320


	//   ....[4]....
        /*0088*/ 	.word	0x00000340


	//   ....[5]....
        /*008c*/ 	.word	0x00000350


	//   ....[6]....
        /*0090*/ 	.word	0x00000370


	//   ....[7]....
        /*0094*/ 	.word	0x00000380


	//   ....[8]....
        /*0098*/ 	.word	0x000003a0


	//   ....[9]....
        /*009c*/ 	.word	0x000003b0


	//----- nvinfo : EIATTR_VRC_CTA_INIT_COUNT
	.align		4
.L_17:
        /*00a0*/ 	.byte	0x02, 0x4a
	.zero		1
	.zero		1


	//----- nvinfo : EIATTR_EXIT_INSTR_OFFSETS
	.align		4
        /*00a4*/ 	.byte	0x04, 0x1c
        /*00a6*/ 	.short	(.L_19 - .L_18)


	//   ....[0]....
.L_18:
        /*00a8*/ 	.word	0x00000290


	//   ....[1]....
        /*00ac*/ 	.word	0x000003e0


	//   ....[2]....
        /*00b0*/ 	.word	0x00000450


	//----- nvinfo : EIATTR_CBANK_PARAM_SIZE
	.align		4
.L_19:
        /*00b4*/ 	.byte	0x03, 0x19
        /*00b6*/ 	.short	0x0014


	//----- nvinfo : EIATTR_PARAM_CBANK
	.align		4
        /*00b8*/ 	.byte	0x04, 0x0a
        /*00ba*/ 	.short	(.L_21 - .L_20)
	.align		4
.L_20:
        /*00bc*/ 	.word	index@(.nv.constant0._Z16atomicAddReducedPKdPdi)
        /*00c0*/ 	.short	0x0380
        /*00c2*/ 	.short	0x0014


	//----- nvinfo : EIATTR_SW_WAR
	.align		4
.L_21:
        /*00c4*/ 	.byte	0x04, 0x36
        /*00c6*/ 	.short	(.L_23 - .L_22)
.L_22:
        /*00c8*/ 	.word	0x00000008
.L_23:


//--------------------- .nv.callgraph             --------------------------
	.section	.nv.callgraph,"",@"SHT_CUDA_CALLGRAPH"
	.align	4
	.sectionentsize	8
	.align		4
        /*0000*/ 	.word	0x00000000
	.align		4
        /*0004*/ 	.word	0xffffffff
	.align		4
        /*0008*/ 	.word	0x00000000
	.align		4
        /*000c*/ 	.word	0xfffffffe
	.align		4
        /*0010*/ 	.word	0x00000000
	.align		4
        /*0014*/ 	.word	0xfffffffd
	.align		4
        /*0018*/ 	.word	0x00000000
	.align		4
        /*001c*/ 	.word	0xfffffffc


//--------------------- .text._Z16atomicAddReducedPKdPdi --------------------------
	.section	.text._Z16atomicAddReducedPKdPdi,"ax",@progbits
	.align	128
        .global         _Z16atomicAddReducedPKdPdi
        .type           _Z16atomicAddReducedPKdPdi,@function
        .size           _Z16atomicAddReducedPKdPdi,(.L_x_3 - _Z16atomicAddReducedPKdPdi)
        .other          _Z16atomicAddReducedPKdPdi,@"STO_CUDA_ENTRY STV_DEFAULT"
_Z16atomicAddReducedPKdPdi:
.text._Z16atomicAddReducedPKdPdi:
[----:B------:R-:W-:Y:S01]  /*0000*/  LDC R1, c[0x0][0x37c] ;  /* 0x0000df00ff017b82 */ /* 0x000fe20000000800 */
[----:B------:R-:W0:Y:S01]  /*0010*/  S2R R3, SR_CTAID.X ;  /* 0x0000000000037919 */ /* 0x000e220000002500 */
[----:B------:R-:W1:Y:S01]  /*0020*/  LDCU UR4, c[0x0][0x360] ;  /* 0x00006c00ff0477ac */ /* 0x000e620008000800 */
[----:B------:R-:W2:Y:S01]  /*0030*/  S2R R0, SR_TID.X ;  /* 0x0000000000007919 */ /* 0x000ea20000002100 */
[----:B------:R-:W3:Y:S01]  /*0040*/  LDCU UR5, c[0x0][0x390] ;  /* 0x00007200ff0577ac */ /* 0x000ee20008000800 */
[----:B------:R-:W4:Y:S01]  /*0050*/  LDCU.64 UR6, c[0x0][0x358] ;  /* 0x00006b00ff0677ac */ /* 0x000f220008000a00 */
[----:B-1----:R-:W-:Y:S02]  /*0060*/  IMAD.U32 R8, RZ, RZ, UR4 ;  /* 0x00000004ff087e24 */ /* 0x002fe4000f8e00ff */
[----:B0-----:R-:W-:-:S04]  /*0070*/  IMAD R3, R3, UR4, RZ ;  /* 0x0000000403037c24 */ /* 0x001fc8000f8e02ff */
[----:B--2---:R-:W-:-:S04]  /*0080*/  IMAD R5, R3, 0x2, R0 ;  /* 0x0000000203057824 */ /* 0x004fc800078e0200 */
[C---:B------:R-:W-:Y:S01]  /*0090*/  IMAD.IADD R9, R5.reuse, 0x1, R8 ;  /* 0x0000000105097824 */ /* 0x040fe200078e0208 */
[----:B---3--:R-:W-:-:S04]  /*00a0*/  ISETP.GE.AND P0, PT, R5, UR5, PT ;  /* 0x0000000505007c0c */ /* 0x008fc8000bf06270 */
[----:B------:R-:W-:-:S09]  /*00b0*/  ISETP.GE.U32.AND P1, PT, R9, UR5, PT ;  /* 0x0000000509007c0c */ /* 0x000fd2000bf26070 */
[----:B------:R-:W0:Y:S08]  /*00c0*/  @!P0 LDC.64 R2, c[0x0][0x380] ;  /* 0x0000e000ff028b82 */ /* 0x000e300000000a00 */
[----:B------:R-:W1:Y:S01]  /*00d0*/  @!P1 LDC.64 R6, c[0x0][0x380] ;  /* 0x0000e000ff069b82 */ /* 0x000e620000000a00 */
[----:B0-----:R-:W-:-:S06]  /*00e0*/  @!P0 IMAD.WIDE R2, R5, 0x8, R2 ;  /* 0x0000000805028825 */ /* 0x001fcc00078e0202 */
[----:B----4-:R-:W2:Y:S01]  /*00f0*/  @!P0 LDG.E.64 R2, desc[UR6][R2.64] ;  /* 0x0000000602028981 */ /* 0x010ea2000c1e1b00 */
[----:B-1----:R-:W-:-:S06]  /*0100*/  @!P1 IMAD.WIDE.U32 R6, R9, 0x8, R6 ;  /* 0x0000000809069825 */ /* 0x002fcc00078e0006 */
[----:B------:R-:W3:Y:S01]  /*0110*/  @!P1 LDG.E.64 R6, desc[UR6][R6.64] ;  /* 0x0000000606069981 */ /* 0x000ee2000c1e1b00 */
[----:B------:R-:W0:Y:S01]  /*0120*/  S2UR UR5, SR_CgaCtaId ;  /* 0x00000000000579c3 */ /* 0x000e220000008800 */
[----:B------:R-:W-:Y:S01]  /*0130*/  CS2R R4, SRZ ;  /* 0x0000000000047805 */ /* 0x000fe2000001ff00 */
[----:B------:R-:W-:Y:S02]  /*0140*/  UMOV UR4, 0x400 ;  /* 0x0000040000047882 */ /* 0x000fe40000000000 */
[----:B0-----:R-:W-:Y:S01]  /*0150*/  ULEA UR4, UR5, UR4, 0x18 ;  /* 0x0000000405047291 */ /* 0x001fe2000f8ec0ff */
[----:B--2---:R-:W-:Y:S01]  /*0160*/  @!P0 DADD R4, RZ, R2 ;  /* 0x00000000ff048229 */ /* 0x004fe20000000002 */
[----:B------:R-:W-:-:S04]  /*0170*/  ISETP.GE.U32.AND P0, PT, R8, 0x42, PT ;  /* 0x000000420800780c */ /* 0x000fc80003f06070 */
[----:B------:R-:W-:-:S03]  /*0180*/  LEA R2, R0, UR4, 0x3 ;  /* 0x0000000400027c11 */ /* 0x000fc6000f8e18ff */
[----:B---3--:R-:W-:Y:S01]  /*0190*/  @!P1 DADD R4, R4, R6 ;  /* 0x0000000004049229 */ /* 0x008fe20000000006 */
[----:B------:R-:W-:-:S06]  /*01a0*/  ISETP.GT.U32.AND P1, PT, R0, 0x1f, PT ;  /* 0x0000001f0000780c */ /* 0x000fcc0003f24070 */
[----:B------:R0:W-:Y:S01]  /*01b0*/  STS.64 [R2], R4 ;  /* 0x0000000402007388 */ /* 0x0001e20000000a00 */
[----:B------:R-:W-:Y:S06]  /*01c0*/  BAR.SYNC.DEFER_BLOCKING 0x0 ;  /* 0x0000000000007b1d */ /* 0x000fec0000010000 */
[----:B------:R-:W-:Y:S05]  /*01d0*/  @!P0 BRA `(.L_x_0) ;  /* 0x00000000002c8947 */ /* 0x000fea0003800000 */
.L_x_1:
[----:B------:R-:W-:-:S04]  /*01e0*/  SHF.R.U32.HI R9, RZ, 0x1, R8 ;  /* 0x00000001ff097819 */ /* 0x000fc80000011608 */
[----:B------:R-:W-:-:S13]  /*01f0*/  ISETP.GE.U32.AND P0, PT, R0, R9, PT ;  /* 0x000000090000720c */ /* 0x000fda0003f06070 */
[----:B------:R-:W-:Y:S01]  /*0200*/  @!P0 IMAD R3, R9, 0x8, R2 ;  /* 0x0000000809038824 */ /* 0x000fe200078e0202 */
[----:B------:R-:W-:Y:S04]  /*0210*/  @!P0 LDS.64 R6, [R2] ;  /* 0x0000000002068984 */ /* 0x000fe80000000a00 */
[----:B0-----:R-:W0:Y:S02]  /*0220*/  @!P0 LDS.64 R4, [R3] ;  /* 0x0000000003048984 */ /* 0x001e240000000a00 */
[----:B0-----:R-:W-:-:S07]  /*0230*/  @!P0 DADD R4, R4, R6 ;  /* 0x0000000004048229 */ /* 0x001fce0000000006 */
[----:B------:R1:W-:Y:S01]  /*0240*/  @!P0 STS.64 [R2], R4 ;  /* 0x0000000402008388 */ /* 0x0003e20000000a00 */
[----:B------:R-:W-:Y:S01]  /*0250*/  BAR.SYNC.DEFER_BLOCKING 0x0 ;  /* 0x0000000000007b1d */ /* 0x000fe20000010000 */
[----:B------:R-:W-:Y:S01]  /*0260*/  ISETP.GT.U32.AND P0, PT, R8, 0x83, PT ;  /* 0x000000830800780c */ /* 0x000fe20003f04070 */
[----:B------:R-:W-:-:S12]  /*0270*/  IMAD.MOV.U32 R8, RZ, RZ, R9 ;  /* 0x000000ffff087224 */ /* 0x000fd800078e0009 */
[----:B-1----:R-:W-:Y:S05]  /*0280*/  @P0 BRA `(.L_x_1) ;  /* 0xfffffffc00d40947 */ /* 0x002fea000383ffff */
.L_x_0:
[----:B------:R-:W-:Y:S05]  /*0290*/  @P1 EXIT ;  /* 0x000000000000194d */ /* 0x000fea0003800000 */
[----:B0-----:R-:W-:Y:S01]  /*02a0*/  LDS.64 R4, [R2] ;  /* 0x0000000002047984 */ /* 0x001fe20000000a00 */
[----:B------:R-:W-:-:S03]  /*02b0*/  ISETP.NE.AND P0, PT, R0, RZ, PT ;  /* 0x000000ff0000720c */ /* 0x000fc60003f05270 */
[----:B------:R-:W0:Y:S02]  /*02c0*/  LDS.64 R6, [R2+0x100] ;  /* 0x0001000002067984 */ /* 0x000e240000000a00 */
[----:B0-----:R-:W-:-:S07]  /*02d0*/  DADD R4, R4, R6 ;  /* 0x0000000004047229 */ /* 0x001fce0000000006 */
[----:B------:R-:W-:Y:S04]  /*02e0*/  SHFL.DOWN PT, R7, R5, 0x10, 0x1f ;  /* 0x0a001f0005077f89 */ /* 0x000fe800000e0000 */
[----:B------:R-:W0:Y:S02]  /*02f0*/  SHFL.DOWN PT, R6, R4, 0x10, 0x1f ;  /* 0x0a001f0004067f89 */ /* 0x000e2400000e0000 */
        /* <DEDUP_REMOVED lines=13> */
[----:B------:R0:W-:Y:S01]  /*03d0*/  STS.64 [R2], R4 ;  /* 0x0000000402007388 */ /* 0x0001e20000000a00 */
[----:B------:R-:W-:Y:S05]  /*03e0*/  @P0 EXIT ;  /* 0x000000000000094d */ /* 0x000fea0003800000 */
[----:B------:R-:W1:Y:S01]  /*03f0*/  S2UR UR5, SR_CgaCtaId ;  /* 0x00000000000579c3 */ /* 0x000e620000008800 */
[----:B------:R-:W-:-:S07]  /*0400*/  UMOV UR4, 0x400 ;  /* 0x0000040000047882 */ /* 0x000fce0000000000 */
[----:B0-----:R-:W0:Y:S01]  /*0410*/  LDC.64 R4, c[0x0][0x388] ;  /* 0x0000e200ff047b82 */ /* 0x001e220000000a00 */
[----:B-1----:R-:W-:-:S09]  /*0420*/  ULEA UR4, UR5, UR4, 0x18 ;  /* 0x0000000405047291 */ /* 0x002fd2000f8ec0ff */
[----:B------:R-:W0:Y:S04]  /*0430*/  LDS.64 R2, [UR4] ;  /* 0x00000004ff027984 */ /* 0x000e280008000a00 */
[----:B0-----:R-:W-:Y:S01]  /*0440*/  REDG.E.ADD.F64.RN.STRONG.GPU desc[UR6][R4.64], R2 ;  /* 0x00000002040079a6 */ /* 0x001fe2000c12ff06 */
[----:B------:R-:W-:Y:S05]  /*0450*/  EXIT ;  /* 0x000000000000794d */ /* 0x000fea0003800000 */
.L_x_2:
[----:B------:R-:W-:-:S00]  /*0460*/  BRA `(.L_x_2) ;  /* 0xfffffffc00fc7947 */ /* 0x000fc0000383ffff */
[----:B------:R-:W-:-:S00]  /*0470*/  NOP ;  /* 0x0000000000007918 */ /* 0x000fc00000000000 */
        /* <DEDUP_REMOVED lines=8> */
.L_x_3:


//--------------------- .nv.shared._Z16atomicAddReducedPKdPdi --------------------------
	.section	.nv.shared._Z16atomicAddReducedPKdPdi,"aw",@nobits
	.sectionflags	@""
	.align	8
.nv.shared._Z16atomicAddReducedPKdPdi:
	.zero		3072


//--------------------- .nv.shared.reserved.0     --------------------------
	.section	.nv.shared.reserved.0,"aw",@nobits
	.weak		__nv_reservedSMEM_offset_0_alias
	.size		__nv_reservedSMEM_offset_0_alias, 0, 64
	.other		__nv_reservedSMEM_offset_0_alias,@"STO_CUDA_RESERVED_SHARED STV_DEFAULT"
__nv_reservedSMEM_offset_0_alias:
	.zero		0
	.zero		64


//--------------------- .nv.constant0._Z16atomicAddReducedPKdPdi --------------------------
	.section	.nv.constant0._Z16atomicAddReducedPKdPdi,"a",@progbits
	.sectionflags	@""
	.align	4
.nv.constant0._Z16atomicAddReducedPKdPdi:
	.zero		916


//--------------------- SYMBOLS --------------------------

	.type		.nv.reservedSmem.offset0,@object
	.size		.nv.reservedSmem.offset0,0x4
	.type		.nv.reservedSmem.cap,@object
	.size		.nv.reservedSmem.cap,0x4
